//
// Generated by NVIDIA NVVM Compiler
//
// Compiler Build ID: CL-36424714
// Cuda compilation tools, release 13.0, V13.0.88
// Based on NVVM 20.0.0
//

.version 9.0
.target sm_100
.address_size 64

	// .globl	focal_loss_forward
.extern .shared .align 16 .b8 sdata[];

.visible .entry focal_loss_forward(
	.param .u64 .ptr .align 1 focal_loss_forward_param_0,
	.param .u64 .ptr .align 1 focal_loss_forward_param_1,
	.param .u64 .ptr .align 1 focal_loss_forward_param_2,
	.param .u32 focal_loss_forward_param_3,
	.param .u32 focal_loss_forward_param_4,
	.param .f32 focal_loss_forward_param_5,
	.param .f32 focal_loss_forward_param_6
)
{
	.reg .pred 	%p<23>;
	.reg .b32 	%r<25>;
	.reg .b32 	%f<94>;
	.reg .b64 	%rd<13>;

	ld.param.u64 	%rd1, [focal_loss_forward_param_0];
	ld.param.u64 	%rd2, [focal_loss_forward_param_1];
	ld.param.u64 	%rd3, [focal_loss_forward_param_2];
	ld.param.u32 	%r3, [focal_loss_forward_param_3];
	ld.param.u32 	%r2, [focal_loss_forward_param_4];
	ld.param.f32 	%f11, [focal_loss_forward_param_5];
	ld.param.f32 	%f12, [focal_loss_forward_param_6];
	mov.u32 	%r4, %ctaid.x;
	mov.u32 	%r5, %ntid.x;
	mov.u32 	%r6, %tid.x;
	mad.lo.s32 	%r1, %r4, %r5, %r6;
	setp.ge.s32 	%p1, %r1, %r3;
	mov.f32 	%f93, 0f3F800000;
	@%p1 bra 	$L__BB0_10;
	cvta.to.global.u64 	%rd4, %rd2;
	cvta.to.global.u64 	%rd5, %rd1;
	mul.wide.s32 	%rd6, %r1, 8;
	add.s64 	%rd7, %rd4, %rd6;
	ld.global.nc.u32 	%r7, [%rd7];
	mad.lo.s32 	%r8, %r2, %r1, %r7;
	mul.wide.s32 	%rd8, %r8, 4;
	add.s64 	%rd9, %rd5, %rd8;
	ld.global.nc.f32 	%f1, [%rd9];
	fma.rn.f32 	%f14, %f1, 0f3BBB989D, 0f3F000000;
	cvt.sat.f32.f32 	%f15, %f14;
	mov.f32 	%f16, 0f4B400001;
	mov.f32 	%f17, 0f437C0000;
	fma.rm.f32 	%f18, %f15, %f17, %f16;
	add.f32 	%f19, %f18, 0fCB40007F;
	neg.f32 	%f20, %f19;
	fma.rn.f32 	%f21, %f1, 0f3FB8AA3B, %f20;
	fma.rn.f32 	%f22, %f1, 0f32A57060, %f21;
	mov.b32 	%r9, %f18;
	shl.b32 	%r10, %r9, 23;
	mov.b32 	%f23, %r10;
	ex2.approx.ftz.f32 	%f24, %f22;
	mul.f32 	%f25, %f24, %f23;
	mov.f32 	%f13, 0f3F800000;
	sub.f32 	%f2, %f13, %f25;
	mul.f32 	%f26, %f12, 0f3F000000;
	cvt.rzi.f32.f32 	%f27, %f26;
	add.f32 	%f28, %f27, %f27;
	sub.f32 	%f29, %f12, %f28;
	abs.f32 	%f3, %f29;
	abs.f32 	%f4, %f2;
	setp.lt.f32 	%p2, %f4, 0f00800000;
	mul.f32 	%f30, %f4, 0f4B800000;
	selp.f32 	%f31, %f30, %f4, %p2;
	selp.f32 	%f32, 0fC1C00000, 0f00000000, %p2;
	mov.b32 	%r11, %f31;
	add.s32 	%r12, %r11, -1060439283;
	and.b32  	%r13, %r12, -8388608;
	sub.s32 	%r14, %r11, %r13;
	mov.b32 	%f33, %r14;
	cvt.rn.f32.s32 	%f34, %r13;
	fma.rn.f32 	%f35, %f34, 0f34000000, %f32;
	add.f32 	%f36, %f33, 0fBF800000;
	add.f32 	%f37, %f33, 0f3F800000;
	rcp.approx.ftz.f32 	%f38, %f37;
	add.f32 	%f39, %f36, %f36;
	mul.f32 	%f40, %f39, %f38;
	mul.f32 	%f41, %f40, %f40;
	sub.f32 	%f42, %f36, %f40;
	add.f32 	%f43, %f42, %f42;
	neg.f32 	%f44, %f40;
	fma.rn.f32 	%f45, %f44, %f36, %f43;
	mul.rn.f32 	%f46, %f38, %f45;
	fma.rn.f32 	%f47, %f41, 0f3A2C32E4, 0f3B52E7DB;
	fma.rn.f32 	%f48, %f47, %f41, 0f3C93BB73;
	fma.rn.f32 	%f49, %f48, %f41, 0f3DF6384F;
	mul.rn.f32 	%f50, %f49, %f41;
	fma.rn.f32 	%f51, %f40, 0f3FB8AA3B, %f35;
	sub.f32 	%f52, %f35, %f51;
	fma.rn.f32 	%f53, %f40, 0f3FB8AA3B, %f52;
	fma.rn.f32 	%f54, %f46, 0f3FB8AA3B, %f53;
	fma.rn.f32 	%f55, %f40, 0f32A55E34, %f54;
	mul.f32 	%f56, %f50, 0f40400000;
	fma.rn.f32 	%f57, %f56, %f46, %f55;
	fma.rn.f32 	%f58, %f50, %f40, %f57;
	add.rn.f32 	%f59, %f51, %f58;
	neg.f32 	%f60, %f51;
	add.rn.f32 	%f61, %f59, %f60;
	neg.f32 	%f62, %f61;
	add.rn.f32 	%f63, %f58, %f62;
	mul.rn.f32 	%f64, %f59, %f12;
	neg.f32 	%f65, %f64;
	fma.rn.f32 	%f66, %f59, %f12, %f65;
	fma.rn.f32 	%f67, %f63, %f12, %f66;
	cvt.rni.f32.f32 	%f68, %f64;
	sub.f32 	%f69, %f64, %f68;
	add.f32 	%f70, %f69, %f67;
	fma.rn.f32 	%f71, %f70, 0f391FCB8E, 0f3AAF85ED;
	fma.rn.f32 	%f72, %f71, %f70, 0f3C1D9856;
	fma.rn.f32 	%f73, %f72, %f70, 0f3D6357BB;
	fma.rn.f32 	%f74, %f73, %f70, 0f3E75FDEC;
	fma.rn.f32 	%f75, %f74, %f70, 0f3F317218;
	fma.rn.f32 	%f76, %f75, %f70, 0f3F800000;
	cvt.rzi.s32.f32 	%r15, %f68;
	setp.gt.f32 	%p3, %f68, 0f00000000;
	selp.b32 	%r16, 0, -2097152000, %p3;
	add.s32 	%r17, %r16, 2130706432;
	mov.b32 	%f77, %r17;
	mul.f32 	%f78, %f76, %f77;
	shl.b32 	%r18, %r15, 23;
	sub.s32 	%r19, %r18, %r16;
	mov.b32 	%f79, %r19;
	mul.f32 	%f80, %f78, %f79;
	abs.f32 	%f81, %f64;
	setp.gt.f32 	%p4, %f81, 0f43180000;
	setp.lt.f32 	%p5, %f64, 0f00000000;
	selp.f32 	%f82, 0f00000000, 0f7F800000, %p5;
	selp.f32 	%f5, %f82, %f80, %p4;
	setp.eq.f32 	%p6, %f2, 0f3F800000;
	setp.eq.f32 	%p7, %f12, 0f00000000;
	or.pred  	%p8, %p7, %p6;
	@%p8 bra 	$L__BB0_9;
	setp.num.f32 	%p9, %f4, %f4;
	abs.f32 	%f83, %f12;
	setp.num.f32 	%p10, %f83, %f83;
	and.pred  	%p11, %p9, %p10;
	@%p11 bra 	$L__BB0_4;
	add.rn.f32 	%f93, %f2, %f12;
	bra.uni 	$L__BB0_9;
$L__BB0_4:
	setp.neu.f32 	%p12, %f2, 0f00000000;
	setp.neu.f32 	%p13, %f4, 0f7F800000;
	and.pred  	%p14, %p12, %p13;
	@%p14 bra 	$L__BB0_6;
	setp.neu.f32 	%p21, %f3, 0f3F800000;
	add.f32 	%f88, %f2, %f2;
	mov.b32 	%r20, %f88;
	setp.lt.f32 	%p22, %f12, 0f00000000;
	xor.b32  	%r21, %r20, 2139095040;
	selp.b32 	%r22, %r21, %r20, %p22;
	and.b32  	%r23, %r22, 2147483647;
	selp.b32 	%r24, %r23, %r22, %p21;
	mov.b32 	%f93, %r24;
	bra.uni 	$L__BB0_9;
$L__BB0_6:
	setp.eq.f32 	%p15, %f2, 0fBF800000;
	setp.eq.f32 	%p16, %f83, 0f7F800000;
	and.pred  	%p17, %p15, %p16;
	@%p17 bra 	$L__BB0_9;
	setp.geu.f32 	%p18, %f2, 0f00000000;
	mov.f32 	%f93, %f5;
	@%p18 bra 	$L__BB0_9;
	setp.neu.f32 	%p19, %f3, 0f3F800000;
	neg.f32 	%f85, %f5;
	selp.f32 	%f86, %f5, %f85, %p19;
	cvt.rmi.f32.f32 	%f87, %f12;
	setp.neu.f32 	%p20, %f12, %f87;
	selp.f32 	%f93, 0f7FFFFFFF, %f86, %p20;
$L__BB0_9:
	neg.f32 	%f89, %f11;
	mul.f32 	%f90, %f93, %f89;
	mul.f32 	%f91, %f1, %f90;
	cvta.to.global.u64 	%rd10, %rd3;
	mul.wide.s32 	%rd11, %r1, 4;
	add.s64 	%rd12, %rd10, %rd11;
	st.global.f32 	[%rd12], %f91;
$L__BB0_10:
	ret;

}
	// .globl	reduce_loss_mean
.visible .entry reduce_loss_mean(
	.param .u64 .ptr .align 1 reduce_loss_mean_param_0,
	.param .u64 .ptr .align 1 reduce_loss_mean_param_1,
	.param .u32 reduce_loss_mean_param_2
)
{
	.reg .pred 	%p<6>;
	.reg .b32 	%r<14>;
	.reg .b32 	%f<12>;
	.reg .b64 	%rd<7>;

	ld.param.u64 	%rd1, [reduce_loss_mean_param_0];
	ld.param.u64 	%rd2, [reduce_loss_mean_param_1];
	ld.param.u32 	%r7, [reduce_loss_mean_param_2];
	mov.u32 	%r1, %tid.x;
	mov.u32 	%r8, %ctaid.x;
	mov.u32 	%r13, %ntid.x;
	mad.lo.s32 	%r3, %r8, %r13, %r1;
	setp.ge.s32 	%p1, %r3, %r7;
	mov.f32 	%f11, 0f00000000;
	@%p1 bra 	$L__BB1_2;
	cvta.to.global.u64 	%rd3, %rd1;
	mul.wide.s32 	%rd4, %r3, 4;
	add.s64 	%rd5, %rd3, %rd4;
	ld.global.nc.f32 	%f11, [%rd5];
$L__BB1_2:
	shl.b32 	%r9, %r1, 2;
	mov.u32 	%r10, sdata;
	add.s32 	%r4, %r10, %r9;
	st.shared.f32 	[%r4], %f11;
	bar.sync 	0;
	setp.lt.u32 	%p2, %r13, 2;
	@%p2 bra 	$L__BB1_6;
$L__BB1_3:
	shr.u32 	%r6, %r13, 1;
	setp.ge.u32 	%p3, %r1, %r6;
	@%p3 bra 	$L__BB1_5;
	shl.b32 	%r11, %r6, 2;
	add.s32 	%r12, %r4, %r11;
	ld.shared.f32 	%f4, [%r12];
	ld.shared.f32 	%f5, [%r4];
	add.f32 	%f6, %f4, %f5;
	st.shared.f32 	[%r4], %f6;
$L__BB1_5:
	bar.sync 	0;
	setp.gt.u32 	%p4, %r13, 3;
	mov.u32 	%r13, %r6;
	@%p4 bra 	$L__BB1_3;
$L__BB1_6:
	setp.ne.s32 	%p5, %r1, 0;
	@%p5 bra 	$L__BB1_8;
	ld.shared.f32 	%f7, [sdata];
	cvt.rn.f32.s32 	%f8, %r7;
	div.rn.f32 	%f9, %f7, %f8;
	cvta.to.global.u64 	%rd6, %rd2;
	atom.global.add.f32 	%f10, [%rd6], %f9;
$L__BB1_8:
	ret;

}


// ===== COMPILED SASS (sm_100) =====

	.target	sm_100

	.elftype	@"ET_EXEC"


//--------------------- .note.nv.tkinfo           --------------------------
	.section	.note.nv.tkinfo,"",@"SHT_NOTE"
	.sectionflags	@"SHF_NOTE_NV_TKINFO"
	.tkinfo
        /*0018*/ 	.word	0x00000002
        /*0030*/ 	.string	""
        /*0030*/ 	.string	"ptxas"
        /*0030*/ 	.string	"Cuda compilation tools, release 13.0, V13.0.88"
        /*0030*/ 	.string	"Build cuda_13.0.r13.0/compiler.36424714_0"
        /*0030*/ 	.string	"-arch sm_100 -m 64 "



//--------------------- .note.nv.cuinfo           --------------------------
	.section	.note.nv.cuinfo,"",@"SHT_NOTE"
	.sectionflags	@"SHF_NOTE_NV_CUINFO"
        /*0018*/ 	.short	0x0002
        /*001a*/ 	.short	0x0064
        /*001c*/ 	.short	0x0082
	.zero		2


//--------------------- .nv.info                  --------------------------
	.section	.nv.info,"",@"SHT_CUDA_INFO"
	.align	4


	//----- nvinfo : EIATTR_REGCOUNT
	.align		4
        /*0000*/ 	.byte	0x04, 0x2f
        /*0002*/ 	.short	(.L_1 - .L_0)
	.align		4
.L_0:
        /*0004*/ 	.word	index@(focal_loss_forward)
        /*0008*/ 	.word	0x00000010


	//----- nvinfo : EIATTR_FRAME_SIZE
	.align		4
.L_1:
        /*000c*/ 	.byte	0x04, 0x11
        /*000e*/ 	.short	(.L_3 - .L_2)
	.align		4
.L_2:
        /*0010*/ 	.word	index@(focal_loss_forward)
        /*0014*/ 	.word	0x00000000


	//----- nvinfo : EIATTR_REGCOUNT
	.align		4
.L_3:
        /*0018*/ 	.byte	0x04, 0x2f
        /*001a*/ 	.short	(.L_5 - .L_4)
	.align		4
.L_4:
        /*001c*/ 	.word	index@(reduce_loss_mean)
        /*0020*/ 	.word	0x0000000e


	//----- nvinfo : EIATTR_FRAME_SIZE
	.align		4
.L_5:
        /*0024*/ 	.byte	0x04, 0x11
        /*0026*/ 	.short	(.L_7 - .L_6)
	.align		4
.L_6:
        /*0028*/ 	.word	index@($__internal_0_$__cuda_sm3x_div_rn_noftz_f32_slowpath)
        /*002c*/ 	.word	0x00000000


	//----- nvinfo : EIATTR_FRAME_SIZE
	.align		4
.L_7:
        /*0030*/ 	.byte	0x04, 0x11
        /*0032*/ 	.short	(.L_9 - .L_8)
	.align		4
.L_8:
        /*0034*/ 	.word	index@(reduce_loss_mean)
        /*0038*/ 	.word	0x00000000


	//----- nvinfo : EIATTR_MIN_STACK_SIZE
	.align		4
.L_9:
        /*003c*/ 	.byte	0x04, 0x12
        /*003e*/ 	.short	(.L_11 - .L_10)
	.align		4
.L_10:
        /*0040*/ 	.word	index@(reduce_loss_mean)
        /*0044*/ 	.word	0x00000000


	//----- nvinfo : EIATTR_MIN_STACK_SIZE
	.align		4
.L_11:
        /*0048*/ 	.byte	0x04, 0x12
        /*004a*/ 	.short	(.L_13 - .L_12)
	.align		4
.L_12:
        /*004c*/ 	.word	index@(focal_loss_forward)
        /*0050*/ 	.word	0x00000000
.L_13:


//--------------------- .nv.compat                --------------------------
	.section	.nv.compat,"",@"SHT_CUDA_COMPAT_INFO"
	.align	4
        /*0000*/ 	.byte	0x02, 0x09, 0x00, 0x00, 0x02, 0x02, 0x01, 0x00, 0x02, 0x05, 0x05, 0x00, 0x03, 0x07, 0x01, 0x01
        /*0010*/ 	.byte	0x02, 0x03, 0x00, 0x00, 0x02, 0x06, 0x01, 0x00, 0x04, 0x0b, 0x08, 0x00, 0x01, 0x00, 0x00, 0x00
        /*0020*/ 	.byte	0x00, 0x00, 0x00, 0x00


//--------------------- .nv.info.reduce_loss_mean --------------------------
	.section	.nv.info.reduce_loss_mean,"",@"SHT_CUDA_INFO"
	.sectionflags	@""
	.align	4


	//----- nvinfo : EIATTR_CUDA_API_VERSION
	.align		4
        /*0000*/ 	.byte	0x04, 0x37
        /*0002*/ 	.short	(.L_15 - .L_14)
.L_14:
        /*0004*/ 	.word	0x00000082


	//----- nvinfo : EIATTR_KPARAM_INFO
	.align		4
.L_15:
        /*0008*/ 	.byte	0x04, 0x17
        /*000a*/ 	.short	(.L_17 - .L_16)
.L_16:
        /*000c*/ 	.word	0x00000000
        /*0010*/ 	.short	0x0002
        /*0012*/ 	.short	0x0010
        /*0014*/ 	.byte	0x00, 0xf0, 0x11, 0x00


	//----- nvinfo : EIATTR_KPARAM_INFO
	.align		4
.L_17:
        /*0018*/ 	.byte	0x04, 0x17
        /*001a*/ 	.short	(.L_19 - .L_18)
.L_18:
        /*001c*/ 	.word	0x00000000
        /*0020*/ 	.short	0x0001
        /*0022*/ 	.short	0x0008
        /*0024*/ 	.byte	0x00, 0xf5, 0x21, 0x00


	//----- nvinfo : EIATTR_KPARAM_INFO
	.align		4
.L_19:
        /*0028*/ 	.byte	0x04, 0x17
        /*002a*/ 	.short	(.L_21 - .L_20)
.L_20:
        /*002c*/ 	.word	0x00000000
        /*0030*/ 	.short	0x0000
        /*0032*/ 	.short	0x0000
        /*0034*/ 	.byte	0x00, 0xf5, 0x21, 0x00


	//----- nvinfo : EIATTR_SPARSE_MMA_MASK
	.align		4
.L_21:
        /*0038*/ 	.byte	0x03, 0x50
        /*003a*/ 	.short	0x0000


	//----- nvinfo : EIATTR_MAXREG_COUNT
	.align		4
        /*003c*/ 	.byte	0x03, 0x1b
        /*003e*/ 	.short	0x00ff


	//----- nvinfo : EIATTR_NUM_BARRIERS
	.align		4
        /*0040*/ 	.byte	0x02, 0x4c
        /*0042*/ 	.byte	0x01
	.zero		1


	//----- nvinfo : EIATTR_MERCURY_ISA_VERSION
	.align		4
        /*0044*/ 	.byte	0x03, 0x5f
        /*0046*/ 	.short	0x0101


	//----- nvinfo : EIATTR_VRC_CTA_INIT_COUNT
	.align		4
        /*0048*/ 	.byte	0x02, 0x4a
	.zero		1
	.zero		1


	//----- nvinfo : EIATTR_EXIT_INSTR_OFFSETS
	.align		4
        /*004c*/ 	.byte	0x04, 0x1c
        /*004e*/ 	.short	(.L_23 - .L_22)


	//   ....[0]....
.L_22:
        /*0050*/ 	.word	0x00000200


	//   ....[1]....
        /*0054*/ 	.word	0x00000330


	//----- nvinfo : EIATTR_CRS_STACK_SIZE
	.align		4
.L_23:
        /*0058*/ 	.byte	0x04, 0x1e
        /*005a*/ 	.short	(.L_25 - .L_24)
.L_24:
        /*005c*/ 	.word	0x00000000


	//----- nvinfo : EIATTR_CBANK_PARAM_SIZE
	.align		4
.L_25:
        /*0060*/ 	.byte	0x03, 0x19
        /*0062*/ 	.short	0x0014


	//----- nvinfo : EIATTR_PARAM_CBANK
	.align		4
        /*0064*/ 	.byte	0x04, 0x0a
        /*0066*/ 	.short	(.L_27 - .L_26)
	.align		4
.L_26:
        /*0068*/ 	.word	index@(.nv.constant0.reduce_loss_mean)
        /*006c*/ 	.short	0x0380
        /*006e*/ 	.short	0x0014


	//----- nvinfo : EIATTR_SW_WAR
	.align		4
.L_27:
        /*0070*/ 	.byte	0x04, 0x36
        /*0072*/ 	.short	(.L_29 - .L_28)
.L_28:
        /*0074*/ 	.word	0x00000008
.L_29:


//--------------------- .nv.info.focal_loss_forward --------------------------
	.section	.nv.info.focal_loss_forward,"",@"SHT_CUDA_INFO"
	.sectionflags	@""
	.align	4


	//----- nvinfo : EIATTR_CUDA_API_VERSION
	.align		4
        /*0000*/ 	.byte	0x04, 0x37
        /*0002*/ 	.short	(.L_31 - .L_30)
.L_30:
        /*0004*/ 	.word	0x00000082


	//----- nvinfo : EIATTR_KPARAM_INFO
	.align		4
.L_31:
        /*0008*/ 	.byte	0x04, 0x17
        /*000a*/ 	.short	(.L_33 - .L_32)
.L_32:
        /*000c*/ 	.word	0x00000000
        /*0010*/ 	.short	0x0006
        /*0012*/ 	.short	0x0024
        /*0014*/ 	.byte	0x00, 0xf0, 0x11, 0x00


	//----- nvinfo : EIATTR_KPARAM_INFO
	.align		4
.L_33:
        /*0018*/ 	.byte	0x04, 0x17
        /*001a*/ 	.short	(.L_35 - .L_34)
.L_34:
        /*001c*/ 	.word	0x00000000
        /*0020*/ 	.short	0x0005
        /*0022*/ 	.short	0x0020
        /*0024*/ 	.byte	0x00, 0xf0, 0x11, 0x00


	//----- nvinfo : EIATTR_KPARAM_INFO
	.align		4
.L_35:
        /*0028*/ 	.byte	0x04, 0x17
        /*002a*/ 	.short	(.L_37 - .L_36)
.L_36:
        /*002c*/ 	.word	0x00000000
        /*0030*/ 	.short	0x0004
        /*0032*/ 	.short	0x001c
        /*0034*/ 	.byte	0x00, 0xf0, 0x11, 0x00


	//----- nvinfo : EIATTR_KPARAM_INFO
	.align		4
.L_37:
        /*0038*/ 	.byte	0x04, 0x17
        /*003a*/ 	.short	(.L_39 - .L_38)
.L_38:
        /*003c*/ 	.word	0x00000000
        /*0040*/ 	.short	0x0003
        /*0042*/ 	.short	0x0018
        /*0044*/ 	.byte	0x00, 0xf0, 0x11, 0x00


	//----- nvinfo : EIATTR_KPARAM_INFO
	.align		4
.L_39:
        /*0048*/ 	.byte	0x04, 0x17
        /*004a*/ 	.short	(.L_41 - .L_40)
.L_40:
        /*004c*/ 	.word	0x00000000
        /*0050*/ 	.short	0x0002
        /*0052*/ 	.short	0x0010
        /*0054*/ 	.byte	0x00, 0xf5, 0x21, 0x00


	//----- nvinfo : EIATTR_KPARAM_INFO
	.align		4
.L_41:
        /*0058*/ 	.byte	0x04, 0x17
        /*005a*/ 	.short	(.L_43 - .L_42)
.L_42:
        /*005c*/ 	.word	0x00000000
        /*0060*/ 	.short	0x0001
        /*0062*/ 	.short	0x0008
        /*0064*/ 	.byte	0x00, 0xf5, 0x21, 0x00


	//----- nvinfo : EIATTR_KPARAM_INFO
	.align		4
.L_43:
        /*0068*/ 	.byte	0x04, 0x17
        /*006a*/ 	.short	(.L_45 - .L_44)
.L_44:
        /*006c*/ 	.word	0x00000000
        /*0070*/ 	.short	0x0000
        /*0072*/ 	.short	0x0000
        /*0074*/ 	.byte	0x00, 0xf5, 0x21, 0x00


	//----- nvinfo : EIATTR_SPARSE_MMA_MASK
	.align		4
.L_45:
        /*0078*/ 	.byte	0x03, 0x50
        /*007a*/ 	.short	0x0000


	//----- nvinfo : EIATTR_MAXREG_COUNT
	.align		4
        /*007c*/ 	.byte	0x03, 0x1b
        /*007e*/ 	.short	0x00ff


	//----- nvinfo : EIATTR_MERCURY_ISA_VERSION
	.align		4
        /*0080*/ 	.byte	0x03, 0x5f
        /*0082*/ 	.short	0x0101


	//----- nvinfo : EIATTR_VRC_CTA_INIT_COUNT
	.align		4
        /*0084*/ 	.byte	0x02, 0x4a
	.zero		1
	.zero		1


	//----- nvinfo : EIATTR_EXIT_INSTR_OFFSETS
	.align		4
        /*0088*/ 	.byte	0x04, 0x1c
        /*008a*/ 	.short	(.L_47 - .L_46)


	//   ....[0]....
.L_46:
        /*008c*/ 	.word	0x00000070


	//   ....[1]....
        /*0090*/ 	.word	0x000007d0


	//----- nvinfo : EIATTR_CRS_STACK_SIZE
	.align		4
.L_47:
        /*0094*/ 	.byte	0x04, 0x1e
        /*0096*/ 	.short	(.L_49 - .L_48)
.L_48:
        /*0098*/ 	.word	0x00000000


	//----- nvinfo : EIATTR_CBANK_PARAM_SIZE
	.align		4
.L_49:
        /*009c*/ 	.byte	0x03, 0x19
        /*009e*/ 	.short	0x0028


	//----- nvinfo : EIATTR_PARAM_CBANK
	.align		4
        /*00a0*/ 	.byte	0x04, 0x0a
        /*00a2*/ 	.short	(.L_51 - .L_50)
	.align		4
.L_50:
        /*00a4*/ 	.word	index@(.nv.constant0.focal_loss_forward)
        /*00a8*/ 	.short	0x0380
        /*00aa*/ 	.short	0x0028


	//----- nvinfo : EIATTR_SW_WAR
	.align		4
.L_51:
        /*00ac*/ 	.byte	0x04, 0x36
        /*00ae*/ 	.short	(.L_53 - .L_52)
.L_52:
        /*00b0*/ 	.word	0x00000008
.L_53:


//--------------------- .nv.callgraph             --------------------------
	.section	.nv.callgraph,"",@"SHT_CUDA_CALLGRAPH"
	.align	4
	.sectionentsize	8
	.align		4
        /*0000*/ 	.word	0x00000000
	.align		4
        /*0004*/ 	.word	0xffffffff
	.align		4
        /*0008*/ 	.word	0x00000000
	.align		4
        /*000c*/ 	.word	0xfffffffe
	.align		4
        /*0010*/ 	.word	0x00000000
	.align		4
        /*0014*/ 	.word	0xfffffffd
	.align		4
        /*0018*/ 	.word	0x00000000
	.align		4
        /*001c*/ 	.word	0xfffffffc


//--------------------- .text.reduce_loss_mean    --------------------------
	.section	.text.reduce_loss_mean,"ax",@progbits
	.align	128
        .global         reduce_loss_mean
        .type           reduce_loss_mean,@function
        .size           reduce_loss_mean,(.L_x_15 - reduce_loss_mean)
        .other          reduce_loss_mean,@"STO_CUDA_ENTRY STV_DEFAULT"
reduce_loss_mean:
.text.reduce_loss_mean:
[----:B------:R-:W-:Y:S01]  /*0000*/  LDC R1, c[0x0][0x37c] ;  /* 0x0000df00ff017b82 */ /* 0x000fe20000000800 */
[----:B------:R-:W0:Y:S07]  /*0010*/  S2R R7, SR_TID.X ;  /* 0x0000000000077919 */ /* 0x000e2e0000002100 */
[----:B------:R-:W0:Y:S01]  /*0020*/  S2UR UR4, SR_CTAID.X ;  /* 0x00000000000479c3 */ /* 0x000e220000002500 */
[----:B------:R-:W1:Y:S01]  /*0030*/  LDCU UR5, c[0x0][0x390] ;  /* 0x00007200ff0577ac */ /* 0x000e620008000800 */
[----:B------:R-:W-:Y:S01]  /*0040*/  IMAD.MOV.U32 R4, RZ, RZ, RZ ;  /* 0x000000ffff047224 */ /* 0x000fe200078e00ff */
[----:B------:R-:W2:Y:S05]  /*0050*/  LDCU.64 UR6, c[0x0][0x358] ;  /* 0x00006b00ff0677ac */ /* 0x000eaa0008000a00 */
[----:B------:R-:W0:Y:S02]  /*0060*/  LDC R0, c[0x0][0x360] ;  /* 0x0000d800ff007b82 */ /* 0x000e240000000800 */
[----:B0-----:R-:W-:-:S05]  /*0070*/  IMAD R5, R0, UR4, R7 ;  /* 0x0000000400057c24 */ /* 0x001fca000f8e0207 */
[----:B-1----:R-:W-:-:S13]  /*0080*/  ISETP.GE.AND P0, PT, R5, UR5, PT ;  /* 0x0000000505007c0c */ /* 0x002fda000bf06270 */
[----:B------:R-:W0:Y:S02]  /*0090*/  @!P0 LDC.64 R2, c[0x0][0x380] ;  /* 0x0000e000ff028b82 */ /* 0x000e240000000a00 */
[----:B0-----:R-:W-:-:S05]  /*00a0*/  @!P0 IMAD.WIDE R2, R5, 0x4, R2 ;  /* 0x0000000405028825 */ /* 0x001fca00078e0202 */
[----:B--2---:R-:W2:Y:S01]  /*00b0*/  @!P0 LDG.E.CONSTANT R4, desc[UR6][R2.64] ;  /* 0x0000000602048981 */ /* 0x004ea2000c1e9900 */
[----:B------:R-:W0:Y:S01]  /*00c0*/  S2UR UR5, SR_CgaCtaId ;  /* 0x00000000000579c3 */ /* 0x000e220000008800 */
[----:B------:R-:W-:Y:S01]  /*00d0*/  UMOV UR4, 0x400 ;  /* 0x0000040000047882 */ /* 0x000fe20000000000 */
[----:B------:R-:W-:Y:S02]  /*00e0*/  ISETP.GE.U32.AND P1, PT, R0, 0x2, PT ;  /* 0x000000020000780c */ /* 0x000fe40003f26070 */
[----:B------:R-:W-:Y:S01]  /*00f0*/  ISETP.NE.AND P0, PT, R7, RZ, PT ;  /* 0x000000ff0700720c */ /* 0x000fe20003f05270 */
[----:B0-----:R-:W-:-:S06]  /*0100*/  ULEA UR4, UR5, UR4, 0x18 ;  /* 0x0000000405047291 */ /* 0x001fcc000f8ec0ff */
[----:B------:R-:W-:-:S05]  /*0110*/  LEA R5, R7, UR4, 0x2 ;  /* 0x0000000407057c11 */ /* 0x000fca000f8e10ff */
[----:B--2---:R0:W-:Y:S01]  /*0120*/  STS [R5], R4 ;  /* 0x0000000405007388 */ /* 0x0041e20000000800 */
[----:B------:R-:W-:Y:S06]  /*0130*/  BAR.SYNC.DEFER_BLOCKING 0x0 ;  /* 0x0000000000007b1d */ /* 0x000fec0000010000 */
[----:B------:R-:W-:Y:S05]  /*0140*/  @!P1 BRA `(.L_x_0) ;  /* 0x00000000002c9947 */ /* 0x000fea0003800000 */
.L_x_1:
[----:B------:R-:W-:-:S04]  /*0150*/  SHF.R.U32.HI R6, RZ, 0x1, R0 ;  /* 0x00000001ff067819 */ /* 0x000fc80000011600 */
[----:B------:R-:W-:-:S13]  /*0160*/  ISETP.GE.U32.AND P1, PT, R7, R6, PT ;  /* 0x000000060700720c */ /* 0x000fda0003f26070 */
[----:B------:R-:W-:Y:S01]  /*0170*/  @!P1 IMAD R2, R6, 0x4, R5 ;  /* 0x0000000406029824 */ /* 0x000fe200078e0205 */
[----:B------:R-:W-:Y:S05]  /*0180*/  @!P1 LDS R3, [R5] ;  /* 0x0000000005039984 */ /* 0x000fea0000000800 */
[----:B------:R-:W0:Y:S02]  /*0190*/  @!P1 LDS R2, [R2] ;  /* 0x0000000002029984 */ /* 0x000e240000000800 */
[----:B0-----:R-:W-:-:S05]  /*01a0*/  @!P1 FADD R4, R2, R3 ;  /* 0x0000000302049221 */ /* 0x001fca0000000000 */
[----:B------:R1:W-:Y:S01]  /*01b0*/  @!P1 STS [R5], R4 ;  /* 0x0000000405009388 */ /* 0x0003e20000000800 */
[----:B------:R-:W-:Y:S01]  /*01c0*/  BAR.SYNC.DEFER_BLOCKING 0x0 ;  /* 0x0000000000007b1d */ /* 0x000fe20000010000 */
[----:B------:R-:W-:Y:S01]  /*01d0*/  ISETP.GT.U32.AND P1, PT, R0, 0x3, PT ;  /* 0x000000030000780c */ /* 0x000fe20003f24070 */
[----:B------:R-:W-:-:S12]  /*01e0*/  IMAD.MOV.U32 R0, RZ, RZ, R6 ;  /* 0x000000ffff007224 */ /* 0x000fd800078e0006 */
[----:B-1----:R-:W-:Y:S05]  /*01f0*/  @P1 BRA `(.L_x_1) ;  /* 0xfffffffc00d41947 */ /* 0x002fea000383ffff */
.L_x_0:
[----:B------:R-:W-:Y:S05]  /*0200*/  @P0 EXIT ;  /* 0x000000000000094d */ /* 0x000fea0003800000 */
[----:B------:R-:W1:Y:S01]  /*0210*/  S2UR UR5, SR_CgaCtaId ;  /* 0x00000000000579c3 */ /* 0x000e620000008800 */
[----:B------:R-:W-:Y:S02]  /*0220*/  UMOV UR4, 0x400 ;  /* 0x0000040000047882 */ /* 0x000fe40000000000 */
[----:B-1----:R-:W-:Y:S01]  /*0230*/  ULEA UR4, UR5, UR4, 0x18 ;  /* 0x0000000405047291 */ /* 0x002fe2000f8ec0ff */
[----:B------:R-:W1:Y:S08]  /*0240*/  LDCU UR5, c[0x0][0x390] ;  /* 0x00007200ff0577ac */ /* 0x000e700008000800 */
[----:B------:R-:W2:Y:S01]  /*0250*/  LDS R0, [UR4] ;  /* 0x00000004ff007984 */ /* 0x000ea20008000800 */
[----:B-1----:R-:W-:-:S04]  /*0260*/  I2FP.F32.S32 R3, UR5 ;  /* 0x0000000500037c45 */ /* 0x002fc80008201400 */
[----:B------:R-:W0:Y:S02]  /*0270*/  MUFU.RCP R2, R3 ;  /* 0x0000000300027308 */ /* 0x000e240000001000 */
[----:B0-----:R-:W-:-:S04]  /*0280*/  FFMA R5, -R3, R2, 1 ;  /* 0x3f80000003057423 */ /* 0x001fc80000000102 */
[----:B------:R-:W-:Y:S02]  /*0290*/  FFMA R5, R2, R5, R2 ;  /* 0x0000000502057223 */ /* 0x000fe40000000002 */
[----:B--2---:R-:W0:Y:S02]  /*02a0*/  FCHK P0, R0, R3 ;  /* 0x0000000300007302 */ /* 0x004e240000000000 */
[----:B------:R-:W-:-:S04]  /*02b0*/  FFMA R2, R0, R5, RZ ;  /* 0x0000000500027223 */ /* 0x000fc800000000ff */
[----:B------:R-:W-:-:S04]  /*02c0*/  FFMA R4, -R3, R2, R0 ;  /* 0x0000000203047223 */ /* 0x000fc80000000100 */
[----:B------:R-:W-:Y:S01]  /*02d0*/  FFMA R5, R5, R4, R2 ;  /* 0x0000000405057223 */ /* 0x000fe20000000002 */
[----:B0-----:R-:W-:Y:S06]  /*02e0*/  @!P0 BRA `(.L_x_2) ;  /* 0x0000000000088947 */ /* 0x001fec0003800000 */
[----:B------:R-:W-:-:S07]  /*02f0*/  MOV R2, 0x310 ;  /* 0x0000031000027802 */ /* 0x000fce0000000f00 */
[----:B------:R-:W-:Y:S05]  /*0300*/  CALL.REL.NOINC `($__internal_0_$__cuda_sm3x_div_rn_noftz_f32_slowpath) ;  /* 0x00000000000c7944 */ /* 0x000fea0003c00000 */
.L_x_2:
[----:B------:R-:W0:Y:S02]  /*0310*/  LDC.64 R2, c[0x0][0x388] ;  /* 0x0000e200ff027b82 */ /* 0x000e240000000a00 */
[----:B0-----:R-:W-:Y:S01]  /*0320*/  REDG.E.ADD.F32.FTZ.RN.STRONG.GPU desc[UR6][R2.64], R5 ;  /* 0x00000005020079a6 */ /* 0x001fe2000c12f306 */
[----:B------:R-:W-:Y:S05]  /*0330*/  EXIT ;  /* 0x000000000000794d */ /* 0x000fea0003800000 */
        .weak           $__internal_0_$__cuda_sm3x_div_rn_noftz_f32_slowpath
        .type           $__internal_0_$__cuda_sm3x_div_rn_noftz_f32_slowpath,@function
        .size           $__internal_0_$__cuda_sm3x_div_rn_noftz_f32_slowpath,(.L_x_15 - $__internal_0_$__cuda_sm3x_div_rn_noftz_f32_slowpath)
$__internal_0_$__cuda_sm3x_div_rn_noftz_f32_slowpath:
[--C-:B------:R-:W-:Y:S01]  /*0340*/  SHF.R.U32.HI R5, RZ, 0x17, R3.reuse ;  /* 0x00000017ff057819 */ /* 0x100fe20000011603 */
[--C-:B------:R-:W-:Y:S01]  /*0350*/  IMAD.MOV.U32 R6, RZ, RZ, R0.reuse ;  /* 0x000000ffff067224 */ /* 0x100fe200078e0000 */
[----:B------:R-:W-:Y:S01]  /*0360*/  SHF.R.U32.HI R4, RZ, 0x17, R0 ;  /* 0x00000017ff047819 */ /* 0x000fe20000011600 */
[----:B------:R-:W-:Y:S01]  /*0370*/  IMAD.MOV.U32 R7, RZ, RZ, R3 ;  /* 0x000000ffff077224 */ /* 0x000fe200078e0003 */
[----:B------:R-:W-:Y:S02]  /*0380*/  LOP3.LUT R5, R5, 0xff, RZ, 0xc0, !PT ;  /* 0x000000ff05057812 */ /* 0x000fe400078ec0ff */
[----:B------:R-:W-:-:S03]  /*0390*/  LOP3.LUT R4, R4, 0xff, RZ, 0xc0, !PT ;  /* 0x000000ff04047812 */ /* 0x000fc600078ec0ff */
[----:B------:R-:W-:Y:S02]  /*03a0*/  VIADD R10, R5, 0xffffffff ;  /* 0xffffffff050a7836 */ /* 0x000fe40000000000 */
[----:B------:R-:W-:-:S03]  /*03b0*/  VIADD R9, R4, 0xffffffff ;  /* 0xffffffff04097836 */ /* 0x000fc60000000000 */
[----:B------:R-:W-:-:S04]  /*03c0*/  ISETP.GT.U32.AND P0, PT, R10, 0xfd, PT ;  /* 0x000000fd0a00780c */ /* 0x000fc80003f04070 */
[----:B------:R-:W-:-:S13]  /*03d0*/  ISETP.GT.U32.OR P0, PT, R9, 0xfd, P0 ;  /* 0x000000fd0900780c */ /* 0x000fda0000704470 */
[----:B------:R-:W-:Y:S01]  /*03e0*/  @!P0 IMAD.MOV.U32 R8, RZ, RZ, RZ ;  /* 0x000000ffff088224 */ /* 0x000fe200078e00ff */
[----:B------:R-:W-:Y:S06]  /*03f0*/  @!P0 BRA `(.L_x_3) ;  /* 0x00000000005c8947 */ /* 0x000fec0003800000 */
[----:B------:R-:W-:Y:S02]  /*0400*/  FSETP.GTU.FTZ.AND P0, PT, |R0|, +INF , PT ;  /* 0x7f8000000000780b */ /* 0x000fe40003f1c200 */
[----:B------:R-:W-:-:S04]  /*0410*/  FSETP.GTU.FTZ.AND P1, PT, |R3|, +INF , PT ;  /* 0x7f8000000300780b */ /* 0x000fc80003f3c200 */
[----:B------:R-:W-:-:S13]  /*0420*/  PLOP3.LUT P0, PT, P0, P1, PT, 0xf8, 0x8f ;  /* 0x00000000008f781c */ /* 0x000fda0000703f70 */
[----:B------:R-:W-:Y:S05]  /*0430*/  @P0 BRA `(.L_x_4) ;  /* 0x0000000400440947 */ /* 0x000fea0003800000 */
[----:B------:R-:W-:-:S13]  /*0440*/  LOP3.LUT P0, RZ, R7, 0x7fffffff, R6, 0xc8, !PT ;  /* 0x7fffffff07ff7812 */ /* 0x000fda000780c806 */
[----:B------:R-:W-:Y:S05]  /*0450*/  @!P0 BRA `(.L_x_5) ;  /* 0x0000000400348947 */ /* 0x000fea0003800000 */
[C---:B------:R-:W-:Y:S02]  /*0460*/  FSETP.NEU.FTZ.AND P2, PT, |R0|.reuse, +INF , PT ;  /* 0x7f8000000000780b */ /* 0x040fe40003f5d200 */
[----:B------:R-:W-:Y:S02]  /*0470*/  FSETP.NEU.FTZ.AND P1, PT, |R3|, +INF , PT ;  /* 0x7f8000000300780b */ /* 0x000fe40003f3d200 */
[----:B------:R-:W-:-:S11]  /*0480*/  FSETP.NEU.FTZ.AND P0, PT, |R0|, +INF , PT ;  /* 0x7f8000000000780b */ /* 0x000fd60003f1d200 */
[----:B------:R-:W-:Y:S05]  /*0490*/  @!P1 BRA !P2, `(.L_x_5) ;  /* 0x0000000400249947 */ /* 0x000fea0005000000 */
[----:B------:R-:W-:-:S04]  /*04a0*/  LOP3.LUT P2, RZ, R6, 0x7fffffff, RZ, 0xc0, !PT ;  /* 0x7fffffff06ff7812 */ /* 0x000fc8000784c0ff */
[----:B------:R-:W-:-:S13]  /*04b0*/  PLOP3.LUT P1, PT, P1, P2, PT, 0x2f, 0xf2 ;  /* 0x0000000000f2781c */ /* 0x000fda0000f24577 */
[----:B------:R-:W-:Y:S05]  /*04c0*/  @P1 BRA `(.L_x_6) ;  /* 0x0000000400101947 */ /* 0x000fea0003800000 */
[----:B------:R-:W-:-:S04]  /*04d0*/  LOP3.LUT P1, RZ, R7, 0x7fffffff, RZ, 0xc0, !PT ;  /* 0x7fffffff07ff7812 */ /* 0x000fc8000782c0ff */
[----:B------:R-:W-:-:S13]  /*04e0*/  PLOP3.LUT P0, PT, P0, P1, PT, 0x2f, 0xf2 ;  /* 0x0000000000f2781c */ /* 0x000fda0000702577 */
[----:B------:R-:W-:Y:S05]  /*04f0*/  @P0 BRA `(.L_x_7) ;  /* 0x0000000000f80947 */ /* 0x000fea0003800000 */
[----:B------:R-:W-:Y:S02]  /*0500*/  ISETP.GE.AND P0, PT, R9, RZ, PT ;  /* 0x000000ff0900720c */ /* 0x000fe40003f06270 */
[----:B------:R-:W-:-:S11]  /*0510*/  ISETP.GE.AND P1, PT, R10, RZ, PT ;  /* 0x000000ff0a00720c */ /* 0x000fd60003f26270 */
[----:B------:R-:W-:Y:S02]  /*0520*/  @P0 IMAD.MOV.U32 R8, RZ, RZ, RZ ;  /* 0x000000ffff080224 */ /* 0x000fe400078e00ff */
[----:B------:R-:W-:Y:S01]  /*0530*/  @!P0 FFMA R6, R0, 1.84467440737095516160e+19, RZ ;  /* 0x5f80000000068823 */ /* 0x000fe200000000ff */
[----:B------:R-:W-:Y:S02]  /*0540*/  @!P0 IMAD.MOV.U32 R8, RZ, RZ, -0x40 ;  /* 0xffffffc0ff088424 */ /* 0x000fe400078e00ff */
[----:B------:R-:W-:Y:S02]  /*0550*/  @!P1 FFMA R7, R3, 1.84467440737095516160e+19, RZ ;  /* 0x5f80000003079823 */ /* 0x000fe400000000ff */
[----:B------:R-:W-:-:S07]  /*0560*/  @!P1 VIADD R8, R8, 0x40 ;  /* 0x0000004008089836 */ /* 0x000fce0000000000 */
.L_x_3:
[----:B------:R-:W-:Y:S01]  /*0570*/  LEA R0, R5, 0xc0800000, 0x17 ;  /* 0xc080000005007811 */ /* 0x000fe200078eb8ff */
[----:B------:R-:W-:-:S04]  /*0580*/  VIADD R4, R4, 0xffffff81 ;  /* 0xffffff8104047836 */ /* 0x000fc80000000000 */
[----:B------:R-:W-:Y:S01]  /*0590*/  IMAD.IADD R7, R7, 0x1, -R0 ;  /* 0x0000000107077824 */ /* 0x000fe200078e0a00 */
[C---:B------:R-:W-:Y:S01]  /*05a0*/  IADD3 R5, PT, PT, R4.reuse, 0x7f, -R5 ;  /* 0x0000007f04057810 */ /* 0x040fe20007ffe805 */
[----:B------:R-:W-:Y:S02]  /*05b0*/  IMAD R0, R4, -0x800000, R6 ;  /* 0xff80000004007824 */ /* 0x000fe400078e0206 */
[----:B------:R-:W0:Y:S01]  /*05c0*/  MUFU.RCP R3, R7 ;  /* 0x0000000700037308 */ /* 0x000e220000001000 */
[----:B------:R-:W-:Y:S01]  /*05d0*/  FADD.FTZ R9, -R7, -RZ ;  /* 0x800000ff07097221 */ /* 0x000fe20000010100 */
[----:B------:R-:W-:-:S03]  /*05e0*/  IMAD.IADD R5, R5, 0x1, R8 ;  /* 0x0000000105057824 */ /* 0x000fc600078e0208 */
[----:B0-----:R-:W-:-:S04]  /*05f0*/  FFMA R10, R3, R9, 1 ;  /* 0x3f800000030a7423 */ /* 0x001fc80000000009 */
[----:B------:R-:W-:-:S04]  /*0600*/  FFMA R10, R3, R10, R3 ;  /* 0x0000000a030a7223 */ /* 0x000fc80000000003 */
[----:B------:R-:W-:-:S04]  /*0610*/  FFMA R3, R0, R10, RZ ;  /* 0x0000000a00037223 */ /* 0x000fc800000000ff */
[----:B------:R-:W-:-:S04]  /*0620*/  FFMA R6, R9, R3, R0 ;  /* 0x0000000309067223 */ /* 0x000fc80000000000 */
[----:B------:R-:W-:-:S04]  /*0630*/  FFMA R11, R10, R6, R3 ;  /* 0x000000060a0b7223 */ /* 0x000fc80000000003 */
[----:B------:R-:W-:-:S04]  /*0640*/  FFMA R6, R9, R11, R0 ;  /* 0x0000000b09067223 */ /* 0x000fc80000000000 */
[----:B------:R-:W-:-:S05]  /*0650*/  FFMA R3, R10, R6, R11 ;  /* 0x000000060a037223 */ /* 0x000fca000000000b */
[----:B------:R-:W-:-:S04]  /*0660*/  SHF.R.U32.HI R0, RZ, 0x17, R3 ;  /* 0x00000017ff007819 */ /* 0x000fc80000011603 */
[----:B------:R-:W-:-:S05]  /*0670*/  LOP3.LUT R0, R0, 0xff, RZ, 0xc0, !PT ;  /* 0x000000ff00007812 */ /* 0x000fca00078ec0ff */
[----:B------:R-:W-:-:S04]  /*0680*/  IMAD.IADD R8, R0, 0x1, R5 ;  /* 0x0000000100087824 */ /* 0x000fc800078e0205 */
[----:B------:R-:W-:-:S05]  /*0690*/  VIADD R0, R8, 0xffffffff ;  /* 0xffffffff08007836 */ /* 0x000fca0000000000 */
[----:B------:R-:W-:-:S13]  /*06a0*/  ISETP.GE.U32.AND P0, PT, R0, 0xfe, PT ;  /* 0x000000fe0000780c */ /* 0x000fda0003f06070 */
[----:B------:R-:W-:Y:S05]  /*06b0*/  @!P0 BRA `(.L_x_8) ;  /* 0x0000000000808947 */ /* 0x000fea0003800000 */
[----:B------:R-:W-:-:S13]  /*06c0*/  ISETP.GT.AND P0, PT, R8, 0xfe, PT ;  /* 0x000000fe0800780c */ /* 0x000fda0003f04270 */
[----:B------:R-:W-:Y:S05]  /*06d0*/  @P0 BRA `(.L_x_9) ;  /* 0x00000000006c0947 */ /* 0x000fea0003800000 */
[----:B------:R-:W-:-:S13]  /*06e0*/  ISETP.GE.AND P0, PT, R8, 0x1, PT ;  /* 0x000000010800780c */ /* 0x000fda0003f06270 */
[----:B------:R-:W-:Y:S05]  /*06f0*/  @P0 BRA `(.L_x_10) ;  /* 0x0000000000980947 */ /* 0x000fea0003800000 */
[----:B------:R-:W-:Y:S02]  /*0700*/  ISETP.GE.AND P0, PT, R8, -0x18, PT ;  /* 0xffffffe80800780c */ /* 0x000fe40003f06270 */
[----:B------:R-:W-:-:S11]  /*0710*/  LOP3.LUT R3, R3, 0x80000000, RZ, 0xc0, !PT ;  /* 0x8000000003037812 */ /* 0x000fd600078ec0ff */
[----:B------:R-:W-:Y:S05]  /*0720*/  @!P0 BRA `(.L_x_10) ;  /* 0x00000000008c8947 */ /* 0x000fea0003800000 */
[-CC-:B------:R-:W-:Y:S01]  /*0730*/  FFMA.RZ R0, R10, R6.reuse, R11.reuse ;  /* 0x000000060a007223 */ /* 0x180fe2000000c00b */
[----:B------:R-:W-:Y:S02]  /*0740*/  VIADD R7, R8, 0x20 ;  /* 0x0000002008077836 */ /* 0x000fe40000000000 */
[-CC-:B------:R-:W-:Y:S01]  /*0750*/  FFMA.RM R5, R10, R6.reuse, R11.reuse ;  /* 0x000000060a057223 */ /* 0x180fe2000000400b */
[----:B------:R-:W-:Y:S02]  /*0760*/  ISETP.NE.AND P2, PT, R8, RZ, PT ;  /* 0x000000ff0800720c */ /* 0x000fe40003f45270 */
[----:B------:R-:W-:Y:S01]  /*0770*/  LOP3.LUT R4, R0, 0x7fffff, RZ, 0xc0, !PT ;  /* 0x007fffff00047812 */ /* 0x000fe200078ec0ff */
[----:B------:R-:W-:Y:S01]  /*0780*/  FFMA.RP R0, R10, R6, R11 ;  /* 0x000000060a007223 */ /* 0x000fe2000000800b */
[----:B------:R-:W-:Y:S01]  /*0790*/  IMAD.MOV R6, RZ, RZ, -R8 ;  /* 0x000000ffff067224 */ /* 0x000fe200078e0a08 */
[----:B------:R-:W-:Y:S02]  /*07a0*/  ISETP.NE.AND P1, PT, R8, RZ, PT ;  /* 0x000000ff0800720c */ /* 0x000fe40003f25270 */
[----:B------:R-:W-:-:S02]  /*07b0*/  LOP3.LUT R4, R4, 0x800000, RZ, 0xfc, !PT ;  /* 0x0080000004047812 */ /* 0x000fc400078efcff */
[----:B------:R-:W-:Y:S02]  /*07c0*/  FSETP.NEU.FTZ.AND P0, PT, R0, R5, PT ;  /* 0x000000050000720b */ /* 0x000fe40003f1d000 */
[----:B------:R-:W-:Y:S02]  /*07d0*/  SHF.L.U32 R7, R4, R7, RZ ;  /* 0x0000000704077219 */ /* 0x000fe400000006ff */
[----:B------:R-:W-:Y:S02]  /*07e0*/  SEL R5, R6, RZ, P2 ;  /* 0x000000ff06057207 */ /* 0x000fe40001000000 */
[----:B------:R-:W-:Y:S02]  /*07f0*/  ISETP.NE.AND P1, PT, R7, RZ, P1 ;  /* 0x000000ff0700720c */ /* 0x000fe40000f25270 */
[----:B------:R-:W-:Y:S02]  /*0800*/  SHF.R.U32.HI R5, RZ, R5, R4 ;  /* 0x00000005ff057219 */ /* 0x000fe40000011604 */
[----:B------:R-:W-:-:S02]  /*0810*/  PLOP3.LUT P0, PT, P0, P1, PT, 0xf8, 0x8f ;  /* 0x00000000008f781c */ /* 0x000fc40000703f70 */
[----:B------:R-:W-:Y:S02]  /*0820*/  SHF.R.U32.HI R7, RZ, 0x1, R5 ;  /* 0x00000001ff077819 */ /* 0x000fe40000011605 */
[----:B------:R-:W-:-:S04]  /*0830*/  SEL R0, RZ, 0x1, !P0 ;  /* 0x00000001ff007807 */ /* 0x000fc80004000000 */
[----:B------:R-:W-:-:S04]  /*0840*/  LOP3.LUT R0, R0, 0x1, R7, 0xf8, !PT ;  /* 0x0000000100007812 */ /* 0x000fc800078ef807 */
[----:B------:R-:W-:-:S05]  /*0850*/  LOP3.LUT R0, R0, R5, RZ, 0xc0, !PT ;  /* 0x0000000500007212 */ /* 0x000fca00078ec0ff */
[----:B------:R-:W-:-:S05]  /*0860*/  IMAD.IADD R0, R7, 0x1, R0 ;  /* 0x0000000107007824 */ /* 0x000fca00078e0200 */
[----:B------:R-:W-:Y:S01]  /*0870*/  LOP3.LUT R3, R0, R3, RZ, 0xfc, !PT ;  /* 0x0000000300037212 */ /* 0x000fe200078efcff */
[----:B------:R-:W-:Y:S06]  /*0880*/  BRA `(.L_x_10) ;  /* 0x0000000000347947 */ /* 0x000fec0003800000 */
.L_x_9:
[----:B------:R-:W-:-:S04]  /*0890*/  LOP3.LUT R3, R3, 0x80000000, RZ, 0xc0, !PT ;  /* 0x8000000003037812 */ /* 0x000fc800078ec0ff */
[----:B------:R-:W-:Y:S01]  /*08a0*/  LOP3.LUT R3, R3, 0x7f800000, RZ, 0xfc, !PT ;  /* 0x7f80000003037812 */ /* 0x000fe200078efcff */
[----:B------:R-:W-:Y:S06]  /*08b0*/  BRA `(.L_x_10) ;  /* 0x0000000000287947 */ /* 0x000fec0003800000 */
.L_x_8:
[----:B------:R-:W-:Y:S01]  /*08c0*/  IMAD R3, R5, 0x800000, R3 ;  /* 0x0080000005037824 */ /* 0x000fe200078e0203 */
[----:B------:R-:W-:Y:S06]  /*08d0*/  BRA `(.L_x_10) ;  /* 0x0000000000207947 */ /* 0x000fec0003800000 */
.L_x_7:
[----:B------:R-:W-:-:S04]  /*08e0*/  LOP3.LUT R3, R7, 0x80000000, R6, 0x48, !PT ;  /* 0x8000000007037812 */ /* 0x000fc800078e4806 */
[----:B------:R-:W-:Y:S01]  /*08f0*/  LOP3.LUT R3, R3, 0x7f800000, RZ, 0xfc, !PT ;  /* 0x7f80000003037812 */ /* 0x000fe200078efcff */
[----:B------:R-:W-:Y:S06]  /*0900*/  BRA `(.L_x_10) ;  /* 0x0000000000147947 */ /* 0x000fec0003800000 */
.L_x_6:
[----:B------:R-:W-:Y:S01]  /*0910*/  LOP3.LUT R3, R7, 0x80000000, R6, 0x48, !PT ;  /* 0x8000000007037812 */ /* 0x000fe200078e4806 */
[----:B------:R-:W-:Y:S06]  /*0920*/  BRA `(.L_x_10) ;  /* 0x00000000000c7947 */ /* 0x000fec0003800000 */
.L_x_5:
[----:B------:R-:W0:Y:S01]  /*0930*/  MUFU.RSQ R3, -QNAN ;  /* 0xffc0000000037908 */ /* 0x000e220000001400 */
[----:B------:R-:W-:Y:S05]  /*0940*/  BRA `(.L_x_10) ;  /* 0x0000000000047947 */ /* 0x000fea0003800000 */
.L_x_4:
[----:B------:R-:W-:-:S07]  /*0950*/  FADD.FTZ R3, R0, R3 ;  /* 0x0000000300037221 */ /* 0x000fce0000010000 */
.L_x_10:
[----:B0-----:R-:W-:Y:S02]  /*0960*/  IMAD.MOV.U32 R5, RZ, RZ, R3 ;  /* 0x000000ffff057224 */ /* 0x001fe400078e0003 */
[----:B------:R-:W-:-:S04]  /*0970*/  IMAD.MOV.U32 R3, RZ, RZ, 0x0 ;  /* 0x00000000ff037424 */ /* 0x000fc800078e00ff */
[----:B------:R-:W-:Y:S05]  /*0980*/  RET.REL.NODEC R2 `(reduce_loss_mean) ;  /* 0xfffffff4029c7950 */ /* 0x000fea0003c3ffff */
.L_x_11:
[----:B------:R-:W-:-:S00]  /*0990*/  BRA `(.L_x_11) ;  /* 0xfffffffc00fc7947 */ /* 0x000fc0000383ffff */
[----:B------:R-:W-:-:S00]  /*09a0*/  NOP ;  /* 0x0000000000007918 */ /* 0x000fc00000000000 */
        /* <DEDUP_REMOVED lines=13> */
.L_x_15:


//--------------------- .text.focal_loss_forward  --------------------------
	.section	.text.focal_loss_forward,"ax",@progbits
	.align	128
        .global         focal_loss_forward
        .type           focal_loss_forward,@function
        .size           focal_loss_forward,(.L_x_17 - focal_loss_forward)
        .other          focal_loss_forward,@"STO_CUDA_ENTRY STV_DEFAULT"
focal_loss_forward:
.text.focal_loss_forward:
[----:B------:R-:W-:Y:S01]  /*0000*/  LDC R1, c[0x0][0x37c] ;  /* 0x0000df00ff017b82 */ /* 0x000fe20000000800 */
[----:B------:R-:W0:Y:S07]  /*0010*/  S2R R3, SR_TID.X ;  /* 0x0000000000037919 */ /* 0x000e2e0000002100 */
[----:B------:R-:W0:Y:S01]  /*0020*/  S2UR UR4, SR_CTAID.X ;  /* 0x00000000000479c3 */ /* 0x000e220000002500 */
[----:B------:R-:W1:Y:S07]  /*0030*/  LDCU UR5, c[0x0][0x398] ;  /* 0x00007300ff0577ac */ /* 0x000e6e0008000800 */
[----:B------:R-:W0:Y:S02]  /*0040*/  LDC R0, c[0x0][0x360] ;  /* 0x0000d800ff007b82 */ /* 0x000e240000000800 */
[----:B0-----:R-:W-:-:S05]  /*0050*/  IMAD R0, R0, UR4, R3 ;  /* 0x0000000400007c24 */ /* 0x001fca000f8e0203 */
[----:B-1----:R-:W-:-:S13]  /*0060*/  ISETP.GE.AND P0, PT, R0, UR5, PT ;  /* 0x0000000500007c0c */ /* 0x002fda000bf06270 */
[----:B------:R-:W-:Y:S05]  /*0070*/  @P0 EXIT ;  /* 0x000000000000094d */ /* 0x000fea0003800000 */
[----:B------:R-:W0:Y:S01]  /*0080*/  LDC.64 R4, c[0x0][0x388] ;  /* 0x0000e200ff047b82 */ /* 0x000e220000000a00 */
[----:B------:R-:W1:Y:S01]  /*0090*/  LDCU.64 UR4, c[0x0][0x358] ;  /* 0x00006b00ff0477ac */ /* 0x000e620008000a00 */
[----:B------:R-:W2:Y:S06]  /*00a0*/  LDCU UR6, c[0x0][0x39c] ;  /* 0x00007380ff0677ac */ /* 0x000eac0008000800 */
[----:B------:R-:W3:Y:S01]  /*00b0*/  LDC.64 R6, c[0x0][0x380] ;  /* 0x0000e000ff067b82 */ /* 0x000ee20000000a00 */
[----:B0-----:R-:W-:-:S06]  /*00c0*/  IMAD.WIDE R4, R0, 0x8, R4 ;  /* 0x0000000800047825 */ /* 0x001fcc00078e0204 */
[----:B-1----:R-:W2:Y:S02]  /*00d0*/  LDG.E.CONSTANT R5, desc[UR4][R4.64] ;  /* 0x0000000404057981 */ /* 0x002ea4000c1e9900 */
[----:B--2---:R-:W-:-:S04]  /*00e0*/  IMAD R3, R0, UR6, R5 ;  /* 0x0000000600037c24 */ /* 0x004fc8000f8e0205 */
[----:B---3--:R-:W-:-:S05]  /*00f0*/  IMAD.WIDE R6, R3, 0x4, R6 ;  /* 0x0000000403067825 */ /* 0x008fca00078e0206 */
[----:B------:R-:W2:Y:S01]  /*0100*/  LDG.E.CONSTANT R2, desc[UR4][R6.64] ;  /* 0x0000000406027981 */ /* 0x000ea2000c1e9900 */
[----:B------:R-:W-:Y:S01]  /*0110*/  HFMA2 R3, -RZ, RZ, 0.96630859375, -0.0022525787353515625 ;  /* 0x3bbb989dff037431 */ /* 0x000fe200000001ff */
[----:B------:R-:W-:Y:S01]  /*0120*/  MOV R8, 0x437c0000 ;  /* 0x437c000000087802 */ /* 0x000fe20000000f00 */
[----:B------:R-:W-:Y:S01]  /*0130*/  HFMA2 R10, -RZ, RZ, 0.771484375, 0.21533203125 ;  /* 0x3a2c32e4ff0a7431 */ /* 0x000fe200000001ff */
[----:B------:R-:W-:Y:S02]  /*0140*/  BSSY.RECONVERGENT B0, `(.L_x_12) ;  /* 0x0000062000007945 */ /* 0x000fe40003800200 */
[----:B--2---:R-:W-:-:S04]  /*0150*/  FFMA.SAT R3, R2, R3, 0.5 ;  /* 0x3f00000002037423 */ /* 0x004fc80000002003 */
[----:B------:R-:W-:-:S04]  /*0160*/  FFMA.RM R3, R3, R8, 12582913 ;  /* 0x4b40000103037423 */ /* 0x000fc80000004008 */
[C---:B------:R-:W-:Y:S01]  /*0170*/  FADD R9, R3.reuse, -12583039 ;  /* 0xcb40007f03097421 */ /* 0x040fe20000000000 */
[----:B------:R-:W-:-:S03]  /*0180*/  SHF.L.U32 R3, R3, 0x17, RZ ;  /* 0x0000001703037819 */ /* 0x000fc600000006ff */
[----:B------:R-:W-:-:S04]  /*0190*/  FFMA R9, R2, 1.4426950216293334961, -R9 ;  /* 0x3fb8aa3b02097823 */ /* 0x000fc80000000809 */
[----:B------:R-:W-:-:S04]  /*01a0*/  FFMA R9, R2, 1.925963033500011079e-08, R9 ;  /* 0x32a5706002097823 */ /* 0x000fc80000000009 */
[----:B------:R-:W0:Y:S02]  /*01b0*/  MUFU.EX2 R4, R9 ;  /* 0x0000000900047308 */ /* 0x000e240000000800 */
[----:B0-----:R-:W-:-:S04]  /*01c0*/  FFMA R3, R3, -R4, 1 ;  /* 0x3f80000003037423 */ /* 0x001fc80000000804 */
[C---:B------:R-:W-:Y:S01]  /*01d0*/  FMUL R4, |R3|.reuse, 16777216 ;  /* 0x4b80000003047820 */ /* 0x040fe20000400200 */
[----:B------:R-:W-:-:S04]  /*01e0*/  FSETP.GEU.AND P0, PT, |R3|, 1.175494350822287508e-38, PT ;  /* 0x008000000300780b */ /* 0x000fc80003f0e200 */
[----:B------:R-:W-:-:S04]  /*01f0*/  FSEL R4, R4, |R3|, !P0 ;  /* 0x4000000304047208 */ /* 0x000fc80004000000 */
[----:B------:R-:W-:-:S04]  /*0200*/  IADD3 R5, PT, PT, R4, -0x3f3504f3, RZ ;  /* 0xc0cafb0d04057810 */ /* 0x000fc80007ffe0ff */
[----:B------:R-:W-:-:S04]  /*0210*/  LOP3.LUT R5, R5, 0xff800000, RZ, 0xc0, !PT ;  /* 0xff80000005057812 */ /* 0x000fc800078ec0ff */
[-C--:B------:R-:W-:Y:S02]  /*0220*/  IADD3 R4, PT, PT, R4, -R5.reuse, RZ ;  /* 0x8000000504047210 */ /* 0x080fe40007ffe0ff */
[----:B------:R-:W-:-:S03]  /*0230*/  I2FP.F32.S32 R5, R5 ;  /* 0x0000000500057245 */ /* 0x000fc60000201400 */
[C---:B------:R-:W-:Y:S01]  /*0240*/  FADD R7, R4.reuse, 1 ;  /* 0x3f80000004077421 */ /* 0x040fe20000000000 */
[----:B------:R-:W-:Y:S01]  /*0250*/  FADD R6, R4, -1 ;  /* 0xbf80000004067421 */ /* 0x000fe20000000000 */
[----:B------:R-:W-:-:S03]  /*0260*/  FSEL R4, RZ, -24, P0 ;  /* 0xc1c00000ff047808 */ /* 0x000fc60000000000 */
[----:B------:R-:W-:Y:S01]  /*0270*/  FADD R8, R6, R6 ;  /* 0x0000000606087221 */ /* 0x000fe20000000000 */
[----:B------:R-:W0:Y:S01]  /*0280*/  MUFU.RCP R7, R7 ;  /* 0x0000000700077308 */ /* 0x000e220000001000 */
[----:B------:R-:W-:Y:S02]  /*0290*/  FFMA R4, R5, 1.1920928955078125e-07, R4 ;  /* 0x3400000005047823 */ /* 0x000fe40000000004 */
[----:B0-----:R-:W-:-:S04]  /*02a0*/  FMUL R9, R7, R8 ;  /* 0x0000000807097220 */ /* 0x001fc80000400000 */
[----:B------:R-:W-:Y:S01]  /*02b0*/  FADD R8, R6, -R9 ;  /* 0x8000000906087221 */ /* 0x000fe20000000000 */
[CC--:B------:R-:W-:Y:S01]  /*02c0*/  FMUL R5, R9.reuse, R9.reuse ;  /* 0x0000000909057220 */ /* 0x0c0fe20000400000 */
[----:B------:R-:W-:Y:S02]  /*02d0*/  FFMA R13, R9, 1.4426950216293334961, R4 ;  /* 0x3fb8aa3b090d7823 */ /* 0x000fe40000000004 */
[----:B------:R-:W-:Y:S01]  /*02e0*/  FADD R11, R8, R8 ;  /* 0x00000008080b7221 */ /* 0x000fe20000000000 */
[C---:B------:R-:W-:Y:S01]  /*02f0*/  FFMA R8, R5.reuse, R10, 0.0032181653659790754318 ;  /* 0x3b52e7db05087423 */ /* 0x040fe2000000000a */
[----:B------:R-:W-:Y:S02]  /*0300*/  FADD R10, R4, -R13 ;  /* 0x8000000d040a7221 */ /* 0x000fe40000000000 */
[----:B------:R-:W-:Y:S01]  /*0310*/  FFMA R6, R6, -R9, R11 ;  /* 0x8000000906067223 */ /* 0x000fe2000000000b */
[----:B------:R-:W-:Y:S01]  /*0320*/  FFMA R8, R5, R8, 0.018033718690276145935 ;  /* 0x3c93bb7305087423 */ /* 0x000fe20000000008 */
[----:B------:R-:W0:Y:S02]  /*0330*/  LDC R4, c[0x0][0x3a4] ;  /* 0x0000e900ff047b82 */ /* 0x000e240000000800 */
[----:B------:R-:W-:Y:S01]  /*0340*/  FMUL R6, R7, R6 ;  /* 0x0000000607067220 */ /* 0x000fe20000400000 */
[----:B------:R-:W-:Y:S01]  /*0350*/  FFMA R7, R9, 1.4426950216293334961, R10 ;  /* 0x3fb8aa3b09077823 */ /* 0x000fe2000000000a */
[----:B------:R-:W-:-:S03]  /*0360*/  FFMA R8, R5, R8, 0.12022458761930465698 ;  /* 0x3df6384f05087423 */ /* 0x000fc60000000008 */
[----:B------:R-:W-:Y:S01]  /*0370*/  FFMA R10, R6, 1.4426950216293334961, R7 ;  /* 0x3fb8aa3b060a7823 */ /* 0x000fe20000000007 */
[----:B------:R-:W-:-:S03]  /*0380*/  FMUL R8, R5, R8 ;  /* 0x0000000805087220 */ /* 0x000fc60000400000 */
[----:B------:R-:W-:Y:S01]  /*0390*/  FFMA R5, R9, 1.9251366722983220825e-08, R10 ;  /* 0x32a55e3409057823 */ /* 0x000fe2000000000a */
[----:B------:R-:W-:Y:S01]  /*03a0*/  FMUL R7, R8, 3 ;  /* 0x4040000008077820 */ /* 0x000fe20000400000 */
[----:B------:R-:W-:-:S03]  /*03b0*/  MOV R10, 0x391fcb8e ;  /* 0x391fcb8e000a7802 */ /* 0x000fc60000000f00 */
[----:B------:R-:W-:-:S04]  /*03c0*/  FFMA R5, R6, R7, R5 ;  /* 0x0000000706057223 */ /* 0x000fc80000000005 */
[----:B------:R-:W-:-:S04]  /*03d0*/  FFMA R8, R9, R8, R5 ;  /* 0x0000000809087223 */ /* 0x000fc80000000005 */
[----:B------:R-:W-:-:S04]  /*03e0*/  FADD R5, R13, R8 ;  /* 0x000000080d057221 */ /* 0x000fc80000000000 */
[----:B0-----:R-:W-:Y:S01]  /*03f0*/  FMUL R6, R5, R4 ;  /* 0x0000000405067220 */ /* 0x001fe20000400000 */
[----:B------:R-:W-:-:S03]  /*0400*/  FADD R13, -R13, R5 ;  /* 0x000000050d0d7221 */ /* 0x000fc60000000100 */
[----:B------:R-:W0:Y:S01]  /*0410*/  FRND R7, R6 ;  /* 0x0000000600077307 */ /* 0x000e220000201000 */
[----:B------:R-:W-:Y:S01]  /*0420*/  FADD R13, R8, -R13 ;  /* 0x8000000d080d7221 */ /* 0x000fe20000000000 */
[-C--:B------:R-:W-:Y:S01]  /*0430*/  FFMA R8, R5, R4.reuse, -R6 ;  /* 0x0000000405087223 */ /* 0x080fe20000000806 */
[C---:B------:R-:W-:Y:S02]  /*0440*/  FSETP.GT.AND P1, PT, |R6|.reuse, 152, PT ;  /* 0x431800000600780b */ /* 0x040fe40003f24200 */
[C---:B------:R-:W-:Y:S01]  /*0450*/  FSETP.GEU.AND P2, PT, R6.reuse, RZ, PT ;  /* 0x000000ff0600720b */ /* 0x040fe20003f4e000 */
[----:B------:R-:W-:Y:S02]  /*0460*/  FFMA R8, R13, R4, R8 ;  /* 0x000000040d087223 */ /* 0x000fe40000000008 */
[----:B------:R1:W2:Y:S01]  /*0470*/  F2I.NTZ R9, R6 ;  /* 0x0000000600097305 */ /* 0x0002a20000203100 */
[----:B0-----:R-:W-:Y:S01]  /*0480*/  FADD R5, R6, -R7 ;  /* 0x8000000706057221 */ /* 0x001fe20000000000 */
[----:B------:R-:W-:Y:S01]  /*0490*/  FSETP.GT.AND P0, PT, R7, RZ, PT ;  /* 0x000000ff0700720b */ /* 0x000fe20003f04000 */
[----:B-1----:R-:W-:-:S02]  /*04a0*/  HFMA2 R6, -RZ, RZ, 1.875, 0 ;  /* 0x3f800000ff067431 */ /* 0x002fc400000001ff */
[----:B------:R-:W-:-:S04]  /*04b0*/  FADD R5, R8, R5 ;  /* 0x0000000508057221 */ /* 0x000fc80000000000 */
[----:B------:R-:W-:Y:S01]  /*04c0*/  FFMA R8, R5, R10, 0.0013391353422775864601 ;  /* 0x3aaf85ed05087423 */ /* 0x000fe2000000000a */
[----:B------:R-:W-:Y:S02]  /*04d0*/  SEL R10, RZ, 0x83000000, P0 ;  /* 0x83000000ff0a7807 */ /* 0x000fe40000000000 */
[----:B------:R-:W-:Y:S01]  /*04e0*/  FSETP.NEU.AND P0, PT, R3, 1, PT ;  /* 0x3f8000000300780b */ /* 0x000fe20003f0d000 */
[C---:B------:R-:W-:Y:S01]  /*04f0*/  FFMA R8, R5.reuse, R8, 0.0096188392490148544312 ;  /* 0x3c1d985605087423 */ /* 0x040fe20000000008 */
[----:B------:R-:W-:Y:S02]  /*0500*/  IADD3 R7, PT, PT, R10, 0x7f000000, RZ ;  /* 0x7f0000000a077810 */ /* 0x000fe40007ffe0ff */
[----:B------:R-:W-:Y:S01]  /*0510*/  FSETP.EQ.OR P0, PT, R4, RZ, !P0 ;  /* 0x000000ff0400720b */ /* 0x000fe20004702400 */
[----:B------:R-:W-:Y:S01]  /*0520*/  FFMA R8, R5, R8, 0.055503588169813156128 ;  /* 0x3d6357bb05087423 */ /* 0x000fe20000000008 */
[----:B--2---:R-:W-:-:S03]  /*0530*/  LEA R10, R9, -R10, 0x17 ;  /* 0x8000000a090a7211 */ /* 0x004fc600078eb8ff */
[----:B------:R-:W-:-:S04]  /*0540*/  FFMA R8, R5, R8, 0.24022644758224487305 ;  /* 0x3e75fdec05087423 */ /* 0x000fc80000000008 */
[----:B------:R-:W-:-:S04]  /*0550*/  FFMA R8, R5, R8, 0.69314718246459960938 ;  /* 0x3f31721805087423 */ /* 0x000fc80000000008 */
[----:B------:R-:W-:-:S04]  /*0560*/  FFMA R8, R5, R8, 1 ;  /* 0x3f80000005087423 */ /* 0x000fc80000000008 */
[----:B------:R-:W-:-:S04]  /*0570*/  FMUL R7, R8, R7 ;  /* 0x0000000708077220 */ /* 0x000fc80000400000 */
[----:B------:R-:W-:Y:S01]  /*0580*/  FMUL R7, R7, R10 ;  /* 0x0000000a07077220 */ /* 0x000fe20000400000 */
[----:B------:R-:W-:Y:S01]  /*0590*/  @P1 FSEL R7, RZ, +INF , !P2 ;  /* 0x7f800000ff071808 */ /* 0x000fe20005000000 */
[----:B------:R-:W-:Y:S06]  /*05a0*/  @P0 BRA `(.L_x_13) ;  /* 0x00000000006c0947 */ /* 0x000fec0003800000 */
[----:B------:R-:W-:-:S04]  /*05b0*/  FSETP.NAN.AND P0, PT, |R4|, |R4|, PT ;  /* 0x400000040400720b */ /* 0x000fc80003f08200 */
[----:B------:R-:W-:-:S13]  /*05c0*/  FSETP.NUM.AND P0, PT, |R3|, |R3|, !P0 ;  /* 0x400000030300720b */ /* 0x000fda0004707200 */
[----:B------:R-:W-:Y:S01]  /*05d0*/  @!P0 FADD R6, R3, R4 ;  /* 0x0000000403068221 */ /* 0x000fe20000000000 */
[----:B------:R-:W-:Y:S06]  /*05e0*/  @!P0 BRA `(.L_x_13) ;  /* 0x00000000005c8947 */ /* 0x000fec0003800000 */
[----:B------:R-:W-:Y:S01]  /*05f0*/  FMUL R8, R4, 0.5 ;  /* 0x3f00000004087820 */ /* 0x000fe20000400000 */
[----:B------:R-:W-:-:S04]  /*0600*/  FSETP.NEU.AND P0, PT, |R3|, +INF , PT ;  /* 0x7f8000000300780b */ /* 0x000fc80003f0d200 */
[----:B------:R-:W-:Y:S01]  /*0610*/  FSETP.NEU.AND P0, PT, R3, RZ, P0 ;  /* 0x000000ff0300720b */ /* 0x000fe2000070d000 */
[----:B------:R-:W0:Y:S03]  /*0620*/  FRND.TRUNC R8, R8 ;  /* 0x0000000800087307 */ /* 0x000e26000020d000 */
[----:B------:R-:W-:Y:S01]  /*0630*/  FSETP.GEU.OR P1, PT, R4, RZ, P0 ;  /* 0x000000ff0400720b */ /* 0x000fe2000072e400 */
[----:B0-----:R-:W-:-:S04]  /*0640*/  FADD R5, R8, R8 ;  /* 0x0000000808057221 */ /* 0x001fc80000000000 */
[----:B------:R-:W-:-:S04]  /*0650*/  FADD R9, -R5, R4 ;  /* 0x0000000405097221 */ /* 0x000fc80000000100 */
[----:B------:R-:W-:Y:S01]  /*0660*/  @!P0 FADD R5, R3, R3 ;  /* 0x0000000303058221 */ /* 0x000fe20000000000 */
[----:B------:R-:W-:-:S04]  /*0670*/  FSETP.NEU.AND P2, PT, |R9|, 1, !P0 ;  /* 0x3f8000000900780b */ /* 0x000fc8000474d200 */
[----:B------:R-:W-:-:S09]  /*0680*/  @!P1 LOP3.LUT R5, R5, 0x7f800000, RZ, 0x3c, !PT ;  /* 0x7f80000005059812 */ /* 0x000fd200078e3cff */
[----:B------:R-:W-:-:S04]  /*0690*/  @P2 LOP3.LUT R5, R5, 0x7fffffff, RZ, 0xc0, !PT ;  /* 0x7fffffff05052812 */ /* 0x000fc800078ec0ff */
[----:B------:R-:W-:Y:S01]  /*06a0*/  @!P0 MOV R6, R5 ;  /* 0x0000000500068202 */ /* 0x000fe20000000f00 */
[----:B------:R-:W-:Y:S06]  /*06b0*/  @!P0 BRA `(.L_x_13) ;  /* 0x0000000000288947 */ /* 0x000fec0003800000 */
[----:B------:R-:W-:Y:S02]  /*06c0*/  FSETP.NEU.AND P0, PT, |R4|, +INF , PT ;  /* 0x7f8000000400780b */ /* 0x000fe40003f0d200 */
[----:B------:R-:W-:-:S13]  /*06d0*/  FSETP.EQ.AND P1, PT, R3, -1, PT ;  /* 0xbf8000000300780b */ /* 0x000fda0003f22000 */
[----:B------:R-:W-:Y:S05]  /*06e0*/  @!P0 BRA P1, `(.L_x_13) ;  /* 0x00000000001c8947 */ /* 0x000fea0000800000 */
[----:B------:R-:W-:Y:S02]  /*06f0*/  FSETP.GEU.AND P1, PT, R3, RZ, PT ;  /* 0x000000ff0300720b */ /* 0x000fe40003f2e000 */
[----:B------:R-:W-:-:S11]  /*0700*/  MOV R6, R7 ;  /* 0x0000000700067202 */ /* 0x000fd60000000f00 */
[----:B------:R-:W0:Y:S01]  /*0710*/  @!P1 FRND.FLOOR R3, R4 ;  /* 0x0000000400039307 */ /* 0x000e220000205000 */
[----:B------:R-:W-:Y:S02]  /*0720*/  @!P1 FSETP.NEU.AND P2, PT, |R9|, 1, PT ;  /* 0x3f8000000900980b */ /* 0x000fe40003f4d200 */
[----:B0-----:R-:W-:Y:S02]  /*0730*/  @!P1 FSETP.NEU.AND P0, PT, R3, R4, PT ;  /* 0x000000040300920b */ /* 0x001fe40003f0d000 */
[----:B------:R-:W-:-:S04]  /*0740*/  @!P1 FSEL R3, R7, -R7, P2 ;  /* 0x8000000707039208 */ /* 0x000fc80001000000 */
[----:B------:R-:W-:-:S07]  /*0750*/  @!P1 FSEL R6, R3, +QNAN , !P0 ;  /* 0x7fffffff03069808 */ /* 0x000fce0004000000 */
.L_x_13:
[----:B------:R-:W-:Y:S05]  /*0760*/  BSYNC.RECONVERGENT B0 ;  /* 0x0000000000007941 */ /* 0x000fea0003800200 */
.L_x_12:
[----:B------:R-:W0:Y:S01]  /*0770*/  LDC.64 R4, c[0x0][0x390] ;  /* 0x0000e400ff047b82 */ /* 0x000e220000000a00 */
[----:B------:R-:W1:Y:S02]  /*0780*/  LDCU UR6, c[0x0][0x3a0] ;  /* 0x00007400ff0677ac */ /* 0x000e640008000800 */
[----:B-1----:R-:W-:-:S04]  /*0790*/  FMUL R3, R6, -UR6 ;  /* 0x8000000606037c20 */ /* 0x002fc80008400000 */
[----:B------:R-:W-:Y:S01]  /*07a0*/  FMUL R3, R2, R3 ;  /* 0x0000000302037220 */ /* 0x000fe20000400000 */
[----:B0-----:R-:W-:-:S05]  /*07b0*/  IMAD.WIDE R4, R0, 0x4, R4 ;  /* 0x0000000400047825 */ /* 0x001fca00078e0204 */
[----:B------:R-:W-:Y:S01]  /*07c0*/  STG.E desc[UR4][R4.64], R3 ;  /* 0x0000000304007986 */ /* 0x000fe2000c101904 */
[----:B------:R-:W-:Y:S05]  /*07d0*/  EXIT ;  /* 0x000000000000794d */ /* 0x000fea0003800000 */
.L_x_14:
        /* <DEDUP_REMOVED lines=10> */
.L_x_17:


//--------------------- .nv.shared.reduce_loss_mean --------------------------
	.section	.nv.shared.reduce_loss_mean,"aw",@nobits
	.sectionflags	@""
	.align	16
	.zero		1024


//--------------------- .nv.shared.reserved.0     --------------------------
	.section	.nv.shared.reserved.0,"aw",@nobits
	.weak		__nv_reservedSMEM_offset_0_alias
	.size		__nv_reservedSMEM_offset_0_alias, 0, 64
	.other		__nv_reservedSMEM_offset_0_alias,@"STO_CUDA_RESERVED_SHARED STV_DEFAULT"
__nv_reservedSMEM_offset_0_alias:
	.zero		0
	.zero		64


//--------------------- .nv.shared.focal_loss_forward --------------------------
	.section	.nv.shared.focal_loss_forward,"aw",@nobits
	.sectionflags	@""
	.align	16
	.zero		1024


//--------------------- .nv.constant0.reduce_loss_mean --------------------------
	.section	.nv.constant0.reduce_loss_mean,"a",@progbits
	.sectionflags	@""
	.align	4
.nv.constant0.reduce_loss_mean:
	.zero		916


//--------------------- .nv.constant0.focal_loss_forward --------------------------
	.section	.nv.constant0.focal_loss_forward,"a",@progbits
	.sectionflags	@""
	.align	4
.nv.constant0.focal_loss_forward:
	.zero		936


//--------------------- SYMBOLS --------------------------

	.type		.nv.reservedSmem.offset0,@object
	.size		.nv.reservedSmem.offset0,0x4
	.type		.nv.reservedSmem.cap,@object
	.size		.nv.reservedSmem.cap,0x4
